//
// Generated by NVIDIA NVVM Compiler
//
// Compiler Build ID: CL-36424714
// Cuda compilation tools, release 13.0, V13.0.88
// Based on NVVM 20.0.0
//

.version 9.0
.target sm_100
.address_size 64

	// .globl	_Z11shiftOR_GPUPjiS_i
// _ZZ11shiftOR_GPUPjiS_iE18shared_convPattern has been demoted
// _ZZ11shiftOR_GPUPjiS_iE2AF has been demoted
// _ZZ11shiftOR_GPUPjiS_iE2AS has been demoted

.visible .entry _Z11shiftOR_GPUPjiS_i(
	.param .u64 .ptr .align 1 _Z11shiftOR_GPUPjiS_i_param_0,
	.param .u32 _Z11shiftOR_GPUPjiS_i_param_1,
	.param .u64 .ptr .align 1 _Z11shiftOR_GPUPjiS_i_param_2,
	.param .u32 _Z11shiftOR_GPUPjiS_i_param_3
)
{
	.reg .pred 	%p<46>;
	.reg .b32 	%r<366>;
	.reg .b64 	%rd<9>;
	// demoted variable
	.shared .align 4 .b8 _ZZ11shiftOR_GPUPjiS_iE18shared_convPattern[128];
	// demoted variable
	.shared .align 4 .b8 _ZZ11shiftOR_GPUPjiS_iE2AF[4096];
	// demoted variable
	.shared .align 4 .b8 _ZZ11shiftOR_GPUPjiS_iE2AS[4096];
	ld.param.u64 	%rd1, [_Z11shiftOR_GPUPjiS_i_param_0];
	ld.param.u64 	%rd2, [_Z11shiftOR_GPUPjiS_i_param_2];
	ld.param.u32 	%r48, [_Z11shiftOR_GPUPjiS_i_param_3];
	mov.u32 	%r1, %ctaid.x;
	mov.u32 	%r2, %tid.x;
	setp.ge.u32 	%p1, %r2, %r48;
	@%p1 bra 	$L__BB0_2;
	cvta.to.global.u64 	%rd3, %rd2;
	mul.wide.u32 	%rd4, %r2, 4;
	add.s64 	%rd5, %rd3, %rd4;
	ld.global.u32 	%r49, [%rd5];
	shl.b32 	%r50, %r2, 2;
	mov.u32 	%r51, _ZZ11shiftOR_GPUPjiS_iE18shared_convPattern;
	add.s32 	%r52, %r51, %r50;
	st.shared.u32 	[%r52], %r49;
$L__BB0_2:
	bar.sync 	0;
	shl.b32 	%r54, %r2, 2;
	mov.u32 	%r55, _ZZ11shiftOR_GPUPjiS_iE2AF;
	add.s32 	%r3, %r55, %r54;
	mov.b32 	%r56, 1;
	st.shared.u32 	[%r3], %r56;
	mov.u32 	%r57, _ZZ11shiftOR_GPUPjiS_iE2AS;
	add.s32 	%r4, %r57, %r54;
	setp.lt.s32 	%p2, %r48, 1;
	mov.b32 	%r353, 0;
	@%p2 bra 	$L__BB0_29;
	mov.u32 	%r59, %ntid.x;
	mad.lo.s32 	%r60, %r1, %r59, %r2;
	cvta.to.global.u64 	%rd6, %rd1;
	mul.wide.u32 	%rd7, %r60, 4;
	add.s64 	%rd8, %rd6, %rd7;
	ld.global.u32 	%r5, [%rd8];
	and.b32  	%r6, %r48, 7;
	setp.lt.u32 	%p3, %r48, 8;
	mov.b32 	%r353, 0;
	mov.u32 	%r361, %r353;
	@%p3 bra 	$L__BB0_16;
	and.b32  	%r361, %r48, 2147483640;
	mov.u32 	%r63, _ZZ11shiftOR_GPUPjiS_iE18shared_convPattern;
	add.s32 	%r348, %r63, 16;
	neg.s32 	%r349, %r361;
	mov.b32 	%r353, 0;
	mov.u32 	%r351, %r353;
$L__BB0_5:
	.pragma "nounroll";
	ld.shared.u32 	%r64, [%r348+-16];
	setp.eq.s32 	%p4, %r5, %r64;
	mov.b32 	%r65, 1;
	shl.b32 	%r66, %r65, %r351;
	selp.b32 	%r67, %r66, 0, %p4;
	or.b32  	%r68, %r353, %r67;
	ld.shared.u32 	%r69, [%r348+-12];
	setp.eq.s32 	%p5, %r5, %r69;
	mov.b32 	%r70, 2;
	shl.b32 	%r71, %r70, %r351;
	selp.b32 	%r72, %r71, 0, %p5;
	or.b32  	%r73, %r68, %r72;
	ld.shared.u32 	%r74, [%r348+-8];
	setp.eq.s32 	%p6, %r5, %r74;
	mov.b32 	%r75, 4;
	shl.b32 	%r76, %r75, %r351;
	selp.b32 	%r77, %r76, 0, %p6;
	or.b32  	%r353, %r73, %r77;
	ld.shared.u32 	%r78, [%r348+-4];
	setp.ne.s32 	%p7, %r5, %r78;
	@%p7 bra 	$L__BB0_7;
	mov.b32 	%r79, 8;
	shl.b32 	%r80, %r79, %r351;
	or.b32  	%r353, %r353, %r80;
	st.shared.u32 	[%r4], %r353;
$L__BB0_7:
	ld.shared.u32 	%r81, [%r348];
	setp.ne.s32 	%p8, %r5, %r81;
	@%p8 bra 	$L__BB0_9;
	mov.b32 	%r82, 16;
	shl.b32 	%r83, %r82, %r351;
	or.b32  	%r353, %r353, %r83;
	st.shared.u32 	[%r4], %r353;
$L__BB0_9:
	ld.shared.u32 	%r84, [%r348+4];
	setp.ne.s32 	%p9, %r5, %r84;
	@%p9 bra 	$L__BB0_11;
	mov.b32 	%r85, 32;
	shl.b32 	%r86, %r85, %r351;
	or.b32  	%r353, %r353, %r86;
	st.shared.u32 	[%r4], %r353;
$L__BB0_11:
	ld.shared.u32 	%r87, [%r348+8];
	setp.ne.s32 	%p10, %r5, %r87;
	@%p10 bra 	$L__BB0_13;
	mov.b32 	%r88, 64;
	shl.b32 	%r89, %r88, %r351;
	or.b32  	%r353, %r353, %r89;
	st.shared.u32 	[%r4], %r353;
$L__BB0_13:
	ld.shared.u32 	%r90, [%r348+12];
	setp.ne.s32 	%p11, %r5, %r90;
	@%p11 bra 	$L__BB0_15;
	mov.b32 	%r91, 128;
	shl.b32 	%r92, %r91, %r351;
	or.b32  	%r353, %r353, %r92;
	st.shared.u32 	[%r4], %r353;
$L__BB0_15:
	add.s32 	%r351, %r351, 8;
	add.s32 	%r349, %r349, 8;
	add.s32 	%r348, %r348, 32;
	setp.ne.s32 	%p12, %r349, 0;
	@%p12 bra 	$L__BB0_5;
$L__BB0_16:
	setp.eq.s32 	%p13, %r6, 0;
	@%p13 bra 	$L__BB0_29;
	and.b32  	%r29, %r48, 3;
	setp.lt.u32 	%p14, %r6, 4;
	@%p14 bra 	$L__BB0_21;
	shl.b32 	%r93, %r361, 2;
	mov.u32 	%r94, _ZZ11shiftOR_GPUPjiS_iE18shared_convPattern;
	add.s32 	%r30, %r94, %r93;
	ld.shared.u32 	%r95, [%r30];
	setp.eq.s32 	%p15, %r5, %r95;
	mov.b32 	%r96, 1;
	shl.b32 	%r97, %r96, %r361;
	selp.b32 	%r98, %r97, 0, %p15;
	or.b32  	%r359, %r353, %r98;
	ld.shared.u32 	%r99, [%r30+4];
	setp.ne.s32 	%p16, %r5, %r99;
	@%p16 bra 	$L__BB0_20;
	mov.b32 	%r100, 2;
	shl.b32 	%r101, %r100, %r361;
	or.b32  	%r359, %r359, %r101;
	st.shared.u32 	[%r4], %r359;
$L__BB0_20:
	ld.shared.u32 	%r102, [%r30+8];
	setp.eq.s32 	%p17, %r5, %r102;
	mov.b32 	%r103, 4;
	shl.b32 	%r104, %r103, %r361;
	selp.b32 	%r105, %r104, 0, %p17;
	or.b32  	%r106, %r359, %r105;
	ld.shared.u32 	%r107, [%r30+12];
	setp.eq.s32 	%p18, %r5, %r107;
	mov.b32 	%r108, 8;
	shl.b32 	%r109, %r108, %r361;
	selp.b32 	%r110, %r109, 0, %p18;
	or.b32  	%r353, %r106, %r110;
	add.s32 	%r361, %r361, 4;
$L__BB0_21:
	setp.eq.s32 	%p19, %r29, 0;
	@%p19 bra 	$L__BB0_29;
	setp.eq.s32 	%p20, %r29, 1;
	@%p20 bra 	$L__BB0_26;
	shl.b32 	%r111, %r361, 2;
	mov.u32 	%r112, _ZZ11shiftOR_GPUPjiS_iE18shared_convPattern;
	add.s32 	%r113, %r112, %r111;
	ld.shared.u32 	%r114, [%r113];
	setp.eq.s32 	%p21, %r5, %r114;
	mov.b32 	%r115, 1;
	shl.b32 	%r116, %r115, %r361;
	selp.b32 	%r117, %r116, 0, %p21;
	or.b32  	%r353, %r353, %r117;
	ld.shared.u32 	%r118, [%r113+4];
	setp.ne.s32 	%p22, %r5, %r118;
	@%p22 bra 	$L__BB0_25;
	mov.b32 	%r119, 2;
	shl.b32 	%r120, %r119, %r361;
	or.b32  	%r353, %r353, %r120;
	st.shared.u32 	[%r4], %r353;
$L__BB0_25:
	add.s32 	%r361, %r361, 2;
$L__BB0_26:
	and.b32  	%r121, %r48, 1;
	setp.eq.b32 	%p23, %r121, 1;
	not.pred 	%p24, %p23;
	@%p24 bra 	$L__BB0_29;
	shl.b32 	%r122, %r361, 2;
	mov.u32 	%r123, _ZZ11shiftOR_GPUPjiS_iE18shared_convPattern;
	add.s32 	%r124, %r123, %r122;
	ld.shared.u32 	%r125, [%r124];
	setp.ne.s32 	%p25, %r5, %r125;
	@%p25 bra 	$L__BB0_29;
	mov.b32 	%r126, 1;
	shl.b32 	%r127, %r126, %r361;
	or.b32  	%r353, %r353, %r127;
$L__BB0_29:
	not.b32 	%r128, %r353;
	st.shared.u32 	[%r4], %r128;
	or.b32  	%r129, %r2, %r1;
	setp.ne.s32 	%p26, %r129, 0;
	@%p26 bra 	$L__BB0_31;
	mov.b32 	%r130, 0;
	st.shared.u32 	[%r3], %r130;
	mov.b32 	%r131, -1;
	st.shared.u32 	[%r4], %r131;
$L__BB0_31:
	bar.sync 	0;
	add.s32 	%r46, %r2, 1;
	setp.gt.u32 	%p27, %r2, 511;
	@%p27 bra 	$L__BB0_33;
	shl.b32 	%r132, %r46, 3;
	add.s32 	%r134, %r55, %r132;
	ld.shared.u32 	%r135, [%r134+-4];
	ld.shared.u32 	%r136, [%r134+-8];
	add.s32 	%r137, %r136, %r135;
	add.s32 	%r139, %r57, %r132;
	ld.shared.u32 	%r140, [%r139+-4];
	ld.shared.u32 	%r141, [%r139+-8];
	shl.b32 	%r142, %r140, %r136;
	or.b32  	%r143, %r142, %r141;
	st.shared.u32 	[%r134+-4], %r137;
	st.shared.u32 	[%r139+-4], %r143;
$L__BB0_33:
	bar.sync 	0;
	setp.gt.u32 	%p28, %r2, 255;
	@%p28 bra 	$L__BB0_35;
	shl.b32 	%r144, %r46, 4;
	add.s32 	%r146, %r55, %r144;
	ld.shared.u32 	%r147, [%r146+-4];
	ld.shared.u32 	%r148, [%r146+-12];
	add.s32 	%r149, %r148, %r147;
	add.s32 	%r151, %r57, %r144;
	ld.shared.u32 	%r152, [%r151+-4];
	ld.shared.u32 	%r153, [%r151+-12];
	shl.b32 	%r154, %r152, %r148;
	or.b32  	%r155, %r154, %r153;
	st.shared.u32 	[%r146+-4], %r149;
	st.shared.u32 	[%r151+-4], %r155;
$L__BB0_35:
	bar.sync 	0;
	setp.gt.u32 	%p29, %r2, 127;
	@%p29 bra 	$L__BB0_37;
	shl.b32 	%r156, %r46, 5;
	add.s32 	%r158, %r55, %r156;
	ld.shared.u32 	%r159, [%r158+-4];
	ld.shared.u32 	%r160, [%r158+-20];
	add.s32 	%r161, %r160, %r159;
	add.s32 	%r163, %r57, %r156;
	ld.shared.u32 	%r164, [%r163+-4];
	ld.shared.u32 	%r165, [%r163+-20];
	shl.b32 	%r166, %r164, %r160;
	or.b32  	%r167, %r166, %r165;
	st.shared.u32 	[%r158+-4], %r161;
	st.shared.u32 	[%r163+-4], %r167;
$L__BB0_37:
	bar.sync 	0;
	setp.gt.u32 	%p30, %r2, 63;
	@%p30 bra 	$L__BB0_39;
	shl.b32 	%r168, %r46, 6;
	add.s32 	%r170, %r55, %r168;
	ld.shared.u32 	%r171, [%r170+-4];
	ld.shared.u32 	%r172, [%r170+-36];
	add.s32 	%r173, %r172, %r171;
	add.s32 	%r175, %r57, %r168;
	ld.shared.u32 	%r176, [%r175+-4];
	ld.shared.u32 	%r177, [%r175+-36];
	shl.b32 	%r178, %r176, %r172;
	or.b32  	%r179, %r178, %r177;
	st.shared.u32 	[%r170+-4], %r173;
	st.shared.u32 	[%r175+-4], %r179;
$L__BB0_39:
	bar.sync 	0;
	setp.gt.u32 	%p31, %r2, 31;
	@%p31 bra 	$L__BB0_41;
	shl.b32 	%r180, %r46, 7;
	add.s32 	%r182, %r55, %r180;
	ld.shared.u32 	%r183, [%r182+-4];
	ld.shared.u32 	%r184, [%r182+-68];
	add.s32 	%r185, %r184, %r183;
	add.s32 	%r187, %r57, %r180;
	ld.shared.u32 	%r188, [%r187+-4];
	ld.shared.u32 	%r189, [%r187+-68];
	shl.b32 	%r190, %r188, %r184;
	or.b32  	%r191, %r190, %r189;
	st.shared.u32 	[%r182+-4], %r185;
	st.shared.u32 	[%r187+-4], %r191;
$L__BB0_41:
	bar.sync 	0;
	setp.gt.u32 	%p32, %r2, 15;
	@%p32 bra 	$L__BB0_43;
	shl.b32 	%r192, %r46, 8;
	add.s32 	%r194, %r55, %r192;
	ld.shared.u32 	%r195, [%r194+-4];
	ld.shared.u32 	%r196, [%r194+-132];
	add.s32 	%r197, %r196, %r195;
	add.s32 	%r199, %r57, %r192;
	ld.shared.u32 	%r200, [%r199+-4];
	ld.shared.u32 	%r201, [%r199+-132];
	shl.b32 	%r202, %r200, %r196;
	or.b32  	%r203, %r202, %r201;
	st.shared.u32 	[%r194+-4], %r197;
	st.shared.u32 	[%r199+-4], %r203;
$L__BB0_43:
	bar.sync 	0;
	setp.gt.u32 	%p33, %r2, 7;
	@%p33 bra 	$L__BB0_45;
	shl.b32 	%r204, %r46, 9;
	add.s32 	%r206, %r55, %r204;
	ld.shared.u32 	%r207, [%r206+-4];
	ld.shared.u32 	%r208, [%r206+-260];
	add.s32 	%r209, %r208, %r207;
	add.s32 	%r211, %r57, %r204;
	ld.shared.u32 	%r212, [%r211+-4];
	ld.shared.u32 	%r213, [%r211+-260];
	shl.b32 	%r214, %r212, %r208;
	or.b32  	%r215, %r214, %r213;
	st.shared.u32 	[%r206+-4], %r209;
	st.shared.u32 	[%r211+-4], %r215;
$L__BB0_45:
	bar.sync 	0;
	setp.gt.u32 	%p34, %r2, 3;
	@%p34 bra 	$L__BB0_47;
	shl.b32 	%r216, %r46, 10;
	add.s32 	%r218, %r55, %r216;
	ld.shared.u32 	%r219, [%r218+-4];
	ld.shared.u32 	%r220, [%r218+-516];
	add.s32 	%r221, %r220, %r219;
	add.s32 	%r223, %r57, %r216;
	ld.shared.u32 	%r224, [%r223+-4];
	ld.shared.u32 	%r225, [%r223+-516];
	shl.b32 	%r226, %r224, %r220;
	or.b32  	%r227, %r226, %r225;
	st.shared.u32 	[%r218+-4], %r221;
	st.shared.u32 	[%r223+-4], %r227;
$L__BB0_47:
	bar.sync 	0;
	setp.gt.u32 	%p35, %r2, 1;
	@%p35 bra 	$L__BB0_49;
	shl.b32 	%r228, %r46, 11;
	add.s32 	%r230, %r55, %r228;
	ld.shared.u32 	%r231, [%r230+-4];
	ld.shared.u32 	%r232, [%r230+-1028];
	add.s32 	%r233, %r232, %r231;
	add.s32 	%r235, %r57, %r228;
	ld.shared.u32 	%r236, [%r235+-4];
	ld.shared.u32 	%r237, [%r235+-1028];
	shl.b32 	%r238, %r236, %r232;
	or.b32  	%r239, %r238, %r237;
	st.shared.u32 	[%r230+-4], %r233;
	st.shared.u32 	[%r235+-4], %r239;
$L__BB0_49:
	bar.sync 	0;
	setp.ne.s32 	%p36, %r2, 0;
	@%p36 bra 	$L__BB0_51;
	ld.shared.u32 	%r240, [_ZZ11shiftOR_GPUPjiS_iE2AF+4092];
	ld.shared.u32 	%r241, [_ZZ11shiftOR_GPUPjiS_iE2AF+2044];
	add.s32 	%r242, %r241, %r240;
	ld.shared.u32 	%r243, [_ZZ11shiftOR_GPUPjiS_iE2AS+4092];
	ld.shared.u32 	%r244, [_ZZ11shiftOR_GPUPjiS_iE2AS+2044];
	shl.b32 	%r245, %r243, %r241;
	or.b32  	%r246, %r245, %r244;
	st.shared.u32 	[_ZZ11shiftOR_GPUPjiS_iE2AF+4092], %r242;
	st.shared.u32 	[_ZZ11shiftOR_GPUPjiS_iE2AS+4092], %r246;
$L__BB0_51:
	setp.ne.s32 	%p37, %r2, 0;
	bar.sync 	0;
	shl.b32 	%r47, %r46, 1;
	@%p37 bra 	$L__BB0_53;
	ld.shared.u32 	%r247, [_ZZ11shiftOR_GPUPjiS_iE2AF+3068];
	ld.shared.u32 	%r248, [_ZZ11shiftOR_GPUPjiS_iE2AF+2044];
	add.s32 	%r249, %r248, %r247;
	ld.shared.u32 	%r250, [_ZZ11shiftOR_GPUPjiS_iE2AS+3068];
	ld.shared.u32 	%r251, [_ZZ11shiftOR_GPUPjiS_iE2AS+2044];
	shl.b32 	%r252, %r250, %r248;
	or.b32  	%r253, %r252, %r251;
	st.shared.u32 	[_ZZ11shiftOR_GPUPjiS_iE2AF+2044], %r249;
	st.shared.u32 	[_ZZ11shiftOR_GPUPjiS_iE2AS+2044], %r253;
$L__BB0_53:
	bar.sync 	0;
	setp.gt.u32 	%p38, %r2, 2;
	@%p38 bra 	$L__BB0_55;
	shl.b32 	%r254, %r47, 9;
	add.s32 	%r256, %r55, %r254;
	ld.shared.u32 	%r257, [%r256+508];
	ld.shared.u32 	%r258, [%r256+-4];
	add.s32 	%r259, %r258, %r257;
	add.s32 	%r261, %r57, %r254;
	ld.shared.u32 	%r262, [%r261+508];
	ld.shared.u32 	%r263, [%r261+-4];
	shl.b32 	%r264, %r262, %r258;
	or.b32  	%r265, %r264, %r263;
	st.shared.u32 	[%r256+-4], %r259;
	st.shared.u32 	[%r261+-4], %r265;
$L__BB0_55:
	bar.sync 	0;
	setp.gt.u32 	%p39, %r2, 6;
	@%p39 bra 	$L__BB0_57;
	shl.b32 	%r266, %r47, 8;
	add.s32 	%r268, %r55, %r266;
	ld.shared.u32 	%r269, [%r268+252];
	ld.shared.u32 	%r270, [%r268+-4];
	add.s32 	%r271, %r270, %r269;
	add.s32 	%r273, %r57, %r266;
	ld.shared.u32 	%r274, [%r273+252];
	ld.shared.u32 	%r275, [%r273+-4];
	shl.b32 	%r276, %r274, %r270;
	or.b32  	%r277, %r276, %r275;
	st.shared.u32 	[%r268+-4], %r271;
	st.shared.u32 	[%r273+-4], %r277;
$L__BB0_57:
	bar.sync 	0;
	setp.gt.u32 	%p40, %r2, 14;
	@%p40 bra 	$L__BB0_59;
	shl.b32 	%r278, %r47, 7;
	add.s32 	%r280, %r55, %r278;
	ld.shared.u32 	%r281, [%r280+124];
	ld.shared.u32 	%r282, [%r280+-4];
	add.s32 	%r283, %r282, %r281;
	add.s32 	%r285, %r57, %r278;
	ld.shared.u32 	%r286, [%r285+124];
	ld.shared.u32 	%r287, [%r285+-4];
	shl.b32 	%r288, %r286, %r282;
	or.b32  	%r289, %r288, %r287;
	st.shared.u32 	[%r280+-4], %r283;
	st.shared.u32 	[%r285+-4], %r289;
$L__BB0_59:
	bar.sync 	0;
	setp.gt.u32 	%p41, %r2, 30;
	@%p41 bra 	$L__BB0_61;
	shl.b32 	%r290, %r47, 6;
	add.s32 	%r292, %r55, %r290;
	ld.shared.u32 	%r293, [%r292+60];
	ld.shared.u32 	%r294, [%r292+-4];
	add.s32 	%r295, %r294, %r293;
	add.s32 	%r297, %r57, %r290;
	ld.shared.u32 	%r298, [%r297+60];
	ld.shared.u32 	%r299, [%r297+-4];
	shl.b32 	%r300, %r298, %r294;
	or.b32  	%r301, %r300, %r299;
	st.shared.u32 	[%r292+-4], %r295;
	st.shared.u32 	[%r297+-4], %r301;
$L__BB0_61:
	bar.sync 	0;
	setp.gt.u32 	%p42, %r2, 62;
	@%p42 bra 	$L__BB0_63;
	shl.b32 	%r302, %r47, 5;
	add.s32 	%r304, %r55, %r302;
	ld.shared.u32 	%r305, [%r304+28];
	ld.shared.u32 	%r306, [%r304+-4];
	add.s32 	%r307, %r306, %r305;
	add.s32 	%r309, %r57, %r302;
	ld.shared.u32 	%r310, [%r309+28];
	ld.shared.u32 	%r311, [%r309+-4];
	shl.b32 	%r312, %r310, %r306;
	or.b32  	%r313, %r312, %r311;
	st.shared.u32 	[%r304+-4], %r307;
	st.shared.u32 	[%r309+-4], %r313;
$L__BB0_63:
	bar.sync 	0;
	setp.gt.u32 	%p43, %r2, 126;
	@%p43 bra 	$L__BB0_65;
	shl.b32 	%r314, %r47, 4;
	add.s32 	%r316, %r55, %r314;
	ld.shared.u32 	%r317, [%r316+12];
	ld.shared.u32 	%r318, [%r316+-4];
	add.s32 	%r319, %r318, %r317;
	add.s32 	%r321, %r57, %r314;
	ld.shared.u32 	%r322, [%r321+12];
	ld.shared.u32 	%r323, [%r321+-4];
	shl.b32 	%r324, %r322, %r318;
	or.b32  	%r325, %r324, %r323;
	st.shared.u32 	[%r316+-4], %r319;
	st.shared.u32 	[%r321+-4], %r325;
$L__BB0_65:
	bar.sync 	0;
	setp.gt.u32 	%p44, %r2, 254;
	@%p44 bra 	$L__BB0_67;
	shl.b32 	%r326, %r47, 3;
	add.s32 	%r328, %r55, %r326;
	ld.shared.u32 	%r329, [%r328+4];
	ld.shared.u32 	%r330, [%r328+-4];
	add.s32 	%r331, %r330, %r329;
	add.s32 	%r333, %r57, %r326;
	ld.shared.u32 	%r334, [%r333+4];
	ld.shared.u32 	%r335, [%r333+-4];
	shl.b32 	%r336, %r334, %r330;
	or.b32  	%r337, %r336, %r335;
	st.shared.u32 	[%r328+-4], %r331;
	st.shared.u32 	[%r333+-4], %r337;
$L__BB0_67:
	bar.sync 	0;
	setp.gt.u32 	%p45, %r2, 510;
	@%p45 bra 	$L__BB0_69;
	add.s32 	%r339, %r3, %r54;
	ld.shared.u32 	%r340, [%r339+8];
	ld.shared.u32 	%r341, [%r339+4];
	add.s32 	%r342, %r341, %r340;
	add.s32 	%r343, %r4, %r54;
	ld.shared.u32 	%r344, [%r343+8];
	ld.shared.u32 	%r345, [%r343+4];
	shl.b32 	%r346, %r344, %r341;
	or.b32  	%r347, %r346, %r345;
	st.shared.u32 	[%r339+4], %r342;
	st.shared.u32 	[%r343+4], %r347;
$L__BB0_69:
	bar.sync 	0;
	ret;

}


// ===== COMPILED SASS (sm_100) =====

	.target	sm_100

	.elftype	@"ET_EXEC"


//--------------------- .note.nv.tkinfo           --------------------------
	.section	.note.nv.tkinfo,"",@"SHT_NOTE"
	.sectionflags	@"SHF_NOTE_NV_TKINFO"
	.tkinfo
        /*0018*/ 	.word	0x00000002
        /*0030*/ 	.string	""
        /*0030*/ 	.string	"ptxas"
        /*0030*/ 	.string	"Cuda compilation tools, release 13.0, V13.0.88"
        /*0030*/ 	.string	"Build cuda_13.0.r13.0/compiler.36424714_0"
        /*0030*/ 	.string	"-arch sm_100 -m 64 "



//--------------------- .note.nv.cuinfo           --------------------------
	.section	.note.nv.cuinfo,"",@"SHT_NOTE"
	.sectionflags	@"SHF_NOTE_NV_CUINFO"
        /*0018*/ 	.short	0x0002
        /*001a*/ 	.short	0x0064
        /*001c*/ 	.short	0x0082
	.zero		2


//--------------------- .nv.info                  --------------------------
	.section	.nv.info,"",@"SHT_CUDA_INFO"
	.align	4


	//----- nvinfo : EIATTR_REGCOUNT
	.align		4
        /*0000*/ 	.byte	0x04, 0x2f
        /*0002*/ 	.short	(.L_1 - .L_0)
	.align		4
.L_0:
        /*0004*/ 	.word	index@(_Z11shiftOR_GPUPjiS_i)
        /*0008*/ 	.word	0x00000014


	//----- nvinfo : EIATTR_FRAME_SIZE
	.align		4
.L_1:
        /*000c*/ 	.byte	0x04, 0x11
        /*000e*/ 	.short	(.L_3 - .L_2)
	.align		4
.L_2:
        /*0010*/ 	.word	index@(_Z11shiftOR_GPUPjiS_i)
        /*0014*/ 	.word	0x00000000


	//----- nvinfo : EIATTR_MIN_STACK_SIZE
	.align		4
.L_3:
        /*0018*/ 	.byte	0x04, 0x12
        /*001a*/ 	.short	(.L_5 - .L_4)
	.align		4
.L_4:
        /*001c*/ 	.word	index@(_Z11shiftOR_GPUPjiS_i)
        /*0020*/ 	.word	0x00000000
.L_5:


//--------------------- .nv.compat                --------------------------
	.section	.nv.compat,"",@"SHT_CUDA_COMPAT_INFO"
	.align	4
        /*0000*/ 	.byte	0x02, 0x09, 0x00, 0x00, 0x02, 0x02, 0x01, 0x00, 0x02, 0x05, 0x05, 0x00, 0x03, 0x07, 0x01, 0x01
        /*0010*/ 	.byte	0x02, 0x03, 0x00, 0x00, 0x02, 0x06, 0x01, 0x00, 0x04, 0x0b, 0x08, 0x00, 0x09, 0x00, 0x00, 0x00
        /*0020*/ 	.byte	0x00, 0x00, 0x00, 0x00


//--------------------- .nv.info._Z11shiftOR_GPUPjiS_i --------------------------
	.section	.nv.info._Z11shiftOR_GPUPjiS_i,"",@"SHT_CUDA_INFO"
	.sectionflags	@""
	.align	4


	//----- nvinfo : EIATTR_CUDA_API_VERSION
	.align		4
        /*0000*/ 	.byte	0x04, 0x37
        /*0002*/ 	.short	(.L_7 - .L_6)
.L_6:
        /*0004*/ 	.word	0x00000082


	//----- nvinfo : EIATTR_KPARAM_INFO
	.align		4
.L_7:
        /*0008*/ 	.byte	0x04, 0x17
        /*000a*/ 	.short	(.L_9 - .L_8)
.L_8:
        /*000c*/ 	.word	0x00000000
        /*0010*/ 	.short	0x0003
        /*0012*/ 	.short	0x0018
        /*0014*/ 	.byte	0x00, 0xf0, 0x11, 0x00


	//----- nvinfo : EIATTR_KPARAM_INFO
	.align		4
.L_9:
        /*0018*/ 	.byte	0x04, 0x17
        /*001a*/ 	.short	(.L_11 - .L_10)
.L_10:
        /*001c*/ 	.word	0x00000000
        /*0020*/ 	.short	0x0002
        /*0022*/ 	.short	0x0010
        /*0024*/ 	.byte	0x00, 0xf5, 0x21, 0x00


	//----- nvinfo : EIATTR_KPARAM_INFO
	.align		4
.L_11:
        /*0028*/ 	.byte	0x04, 0x17
        /*002a*/ 	.short	(.L_13 - .L_12)
.L_12:
        /*002c*/ 	.word	0x00000000
        /*0030*/ 	.short	0x0001
        /*0032*/ 	.short	0x0008
        /*0034*/ 	.byte	0x00, 0xf0, 0x11, 0x00


	//----- nvinfo : EIATTR_KPARAM_INFO
	.align		4
.L_13:
        /*0038*/ 	.byte	0x04, 0x17
        /*003a*/ 	.short	(.L_15 - .L_14)
.L_14:
        /*003c*/ 	.word	0x00000000
        /*0040*/ 	.short	0x0000
        /*0042*/ 	.short	0x0000
        /*0044*/ 	.byte	0x00, 0xf5, 0x21, 0x00


	//----- nvinfo : EIATTR_SPARSE_MMA_MASK
	.align		4
.L_15:
        /*0048*/ 	.byte	0x03, 0x50
        /*004a*/ 	.short	0x0000


	//----- nvinfo : EIATTR_MAXREG_COUNT
	.align		4
        /*004c*/ 	.byte	0x03, 0x1b
        /*004e*/ 	.short	0x00ff


	//----- nvinfo : EIATTR_NUM_BARRIERS
	.align		4
        /*0050*/ 	.byte	0x02, 0x4c
        /*0052*/ 	.byte	0x01
	.zero		1


	//----- nvinfo : EIATTR_MERCURY_ISA_VERSION
	.align		4
        /*0054*/ 	.byte	0x03, 0x5f
        /*0056*/ 	.short	0x0101


	//----- nvinfo : EIATTR_VRC_CTA_INIT_COUNT
	.align		4
        /*0058*/ 	.byte	0x02, 0x4a
	.zero		1
	.zero		1


	//----- nvinfo : EIATTR_EXIT_INSTR_OFFSETS
	.align		4
        /*005c*/ 	.byte	0x04, 0x1c
        /*005e*/ 	.short	(.L_17 - .L_16)


	//   ....[0]....
.L_16:
        /*0060*/ 	.word	0x00001d40


	//----- nvinfo : EIATTR_CRS_STACK_SIZE
	.align		4
.L_17:
        /*0064*/ 	.byte	0x04, 0x1e
        /*0066*/ 	.short	(.L_19 - .L_18)
.L_18:
        /*0068*/ 	.word	0x00000000


	//----- nvinfo : EIATTR_CBANK_PARAM_SIZE
	.align		4
.L_19:
        /*006c*/ 	.byte	0x03, 0x19
        /*006e*/ 	.short	0x001c


	//----- nvinfo : EIATTR_PARAM_CBANK
	.align		4
        /*0070*/ 	.byte	0x04, 0x0a
        /*0072*/ 	.short	(.L_21 - .L_20)
	.align		4
.L_20:
        /*0074*/ 	.word	index@(.nv.constant0._Z11shiftOR_GPUPjiS_i)
        /*0078*/ 	.short	0x0380
        /*007a*/ 	.short	0x001c


	//----- nvinfo : EIATTR_SW_WAR
	.align		4
.L_21:
        /*007c*/ 	.byte	0x04, 0x36
        /*007e*/ 	.short	(.L_23 - .L_22)
.L_22:
        /*0080*/ 	.word	0x00000008
.L_23:


//--------------------- .nv.callgraph             --------------------------
	.section	.nv.callgraph,"",@"SHT_CUDA_CALLGRAPH"
	.align	4
	.sectionentsize	8
	.align		4
        /*0000*/ 	.word	0x00000000
	.align		4
        /*0004*/ 	.word	0xffffffff
	.align		4
        /*0008*/ 	.word	0x00000000
	.align		4
        /*000c*/ 	.word	0xfffffffe
	.align		4
        /*0010*/ 	.word	0x00000000
	.align		4
        /*0014*/ 	.word	0xfffffffd
	.align		4
        /*0018*/ 	.word	0x00000000
	.align		4
        /*001c*/ 	.word	0xfffffffc


//--------------------- .text._Z11shiftOR_GPUPjiS_i --------------------------
	.section	.text._Z11shiftOR_GPUPjiS_i,"ax",@progbits
	.align	128
        .global         _Z11shiftOR_GPUPjiS_i
        .type           _Z11shiftOR_GPUPjiS_i,@function
        .size           _Z11shiftOR_GPUPjiS_i,(.L_x_44 - _Z11shiftOR_GPUPjiS_i)
        .other          _Z11shiftOR_GPUPjiS_i,@"STO_CUDA_ENTRY STV_DEFAULT"
_Z11shiftOR_GPUPjiS_i:
.text._Z11shiftOR_GPUPjiS_i:
[----:B------:R-:W-:Y:S01]  /*0000*/  LDC R1, c[0x0][0x37c] ;  /* 0x0000df00ff017b82 */ /* 0x000fe20000000800 */
[----:B------:R-:W0:Y:S01]  /*0010*/  S2R R0, SR_TID.X ;  /* 0x0000000000007919 */ /* 0x000e220000002100 */
[----:B------:R-:W0:Y:S01]  /*0020*/  LDCU UR4, c[0x0][0x398] ;  /* 0x00007300ff0477ac */ /* 0x000e220008000800 */
[----:B------:R-:W1:Y:S01]  /*0030*/  LDCU.64 UR6, c[0x0][0x358] ;  /* 0x00006b00ff0677ac */ /* 0x000e620008000a00 */
[----:B0-----:R-:W-:-:S13]  /*0040*/  ISETP.GE.U32.AND P0, PT, R0, UR4, PT ;  /* 0x0000000400007c0c */ /* 0x001fda000bf06070 */
[----:B------:R-:W0:Y:S02]  /*0050*/  @!P0 LDC.64 R4, c[0x0][0x390] ;  /* 0x0000e400ff048b82 */ /* 0x000e240000000a00 */
[----:B0-----:R-:W-:-:S06]  /*0060*/  @!P0 IMAD.WIDE.U32 R4, R0, 0x4, R4 ;  /* 0x0000000400048825 */ /* 0x001fcc00078e0004 */
[----:B-1----:R-:W2:Y:S01]  /*0070*/  @!P0 LDG.E R4, desc[UR6][R4.64] ;  /* 0x0000000604048981 */ /* 0x002ea2000c1e1900 */
[----:B------:R-:W-:Y:S01]  /*0080*/  MOV R6, 0x400 ;  /* 0x0000040000067802 */ /* 0x000fe20000000f00 */
[----:B------:R-:W-:Y:S01]  /*0090*/  IMAD.MOV.U32 R2, RZ, RZ, 0x1 ;  /* 0x00000001ff027424 */ /* 0x000fe200078e00ff */
[----:B------:R-:W0:Y:S01]  /*00a0*/  S2UR UR8, SR_CTAID.X ;  /* 0x00000000000879c3 */ /* 0x000e220000002500 */
[----:B------:R-:W1:Y:S01]  /*00b0*/  S2R R12, SR_CgaCtaId ;  /* 0x00000000000c7919 */ /* 0x000e620000008800 */
[----:B------:R-:W-:Y:S01]  /*00c0*/  UISETP.GE.AND UP0, UPT, UR4, 0x1, UPT ;  /* 0x000000010400788c */ /* 0x000fe2000bf06270 */
[C---:B------:R-:W-:Y:S02]  /*00d0*/  VIADD R3, R6.reuse, 0x80 ;  /* 0x0000008006037836 */ /* 0x040fe40000000000 */
[----:B------:R-:W-:Y:S02]  /*00e0*/  VIADD R11, R6, 0x1080 ;  /* 0x00001080060b7836 */ /* 0x000fe40000000000 */
[----:B------:R-:W-:Y:S01]  /*00f0*/  IMAD.MOV.U32 R10, RZ, RZ, RZ ;  /* 0x000000ffff0a7224 */ /* 0x000fe200078e00ff */
[----:B-1----:R-:W-:-:S02]  /*0100*/  @!P0 LEA R7, R12, R6, 0x18 ;  /* 0x000000060c078211 */ /* 0x002fc400078ec0ff */
[C---:B------:R-:W-:Y:S02]  /*0110*/  LEA R3, R12.reuse, R3, 0x18 ;  /* 0x000000030c037211 */ /* 0x040fe400078ec0ff */
[----:B------:R-:W-:Y:S01]  /*0120*/  LEA R11, R12, R11, 0x18 ;  /* 0x0000000b0c0b7211 */ /* 0x000fe200078ec0ff */
[C---:B------:R-:W-:Y:S02]  /*0130*/  @!P0 IMAD R7, R0.reuse, 0x4, R7 ;  /* 0x0000000400078824 */ /* 0x040fe400078e0207 */
[C---:B------:R-:W-:Y:S02]  /*0140*/  IMAD R9, R0.reuse, 0x4, R3 ;  /* 0x0000000400097824 */ /* 0x040fe400078e0203 */
[----:B------:R-:W-:Y:S01]  /*0150*/  IMAD R13, R0, 0x4, R11 ;  /* 0x00000004000d7824 */ /* 0x000fe200078e020b */
[----:B--2---:R1:W-:Y:S01]  /*0160*/  @!P0 STS [R7], R4 ;  /* 0x0000000407008388 */ /* 0x0043e20000000800 */
[----:B------:R-:W-:Y:S06]  /*0170*/  BAR.SYNC.DEFER_BLOCKING 0x0 ;  /* 0x0000000000007b1d */ /* 0x000fec0000010000 */
[----:B------:R1:W-:Y:S01]  /*0180*/  STS [R9], R2 ;  /* 0x0000000209007388 */ /* 0x0003e20000000800 */
[----:B0-----:R-:W-:Y:S05]  /*0190*/  BRA.U !UP0, `(.L_x_0) ;  /* 0x0000000508f87547 */ /* 0x001fea000b800000 */
[----:B-1----:R-:W0:Y:S08]  /*01a0*/  LDC R7, c[0x0][0x360] ;  /* 0x0000d800ff077b82 */ /* 0x002e300000000800 */
[----:B------:R-:W1:Y:S01]  /*01b0*/  LDC.64 R4, c[0x0][0x380] ;  /* 0x0000e000ff047b82 */ /* 0x000e620000000a00 */
[----:B0-----:R-:W-:-:S04]  /*01c0*/  IMAD R7, R7, UR8, R0 ;  /* 0x0000000807077c24 */ /* 0x001fc8000f8e0200 */
[----:B-1----:R-:W-:-:S05]  /*01d0*/  IMAD.WIDE.U32 R4, R7, 0x4, R4 ;  /* 0x0000000407047825 */ /* 0x002fca00078e0004 */
[----:B------:R0:W5:Y:S01]  /*01e0*/  LDG.E R8, desc[UR6][R4.64] ;  /* 0x0000000604087981 */ /* 0x000162000c1e1900 */
[----:B------:R-:W-:Y:S01]  /*01f0*/  UISETP.GE.U32.AND UP1, UPT, UR4, 0x8, UPT ;  /* 0x000000080400788c */ /* 0x000fe2000bf26070 */
[----:B------:R-:W-:Y:S01]  /*0200*/  IMAD.MOV.U32 R10, RZ, RZ, RZ ;  /* 0x000000ffff0a7224 */ /* 0x000fe200078e00ff */
[----:B------:R-:W-:Y:S01]  /*0210*/  ULOP3.LUT UR5, UR4, 0x7, URZ, 0xc0, !UPT ;  /* 0x0000000704057892 */ /* 0x000fe2000f8ec0ff */
[----:B------:R-:W-:-:S03]  /*0220*/  IMAD.MOV.U32 R15, RZ, RZ, RZ ;  /* 0x000000ffff0f7224 */ /* 0x000fc600078e00ff */
[----:B------:R-:W-:-:S03]  /*0230*/  UISETP.NE.AND UP0, UPT, UR5, URZ, UPT ;  /* 0x000000ff0500728c */ /* 0x000fc6000bf05270 */
[----:B0-----:R-:W-:Y:S08]  /*0240*/  BRA.U !UP1, `(.L_x_1) ;  /* 0x0000000109dc7547 */ /* 0x001ff0000b800000 */
[----:B------:R-:W-:Y:S01]  /*0250*/  ULOP3.LUT UR4, UR4, 0x7ffffff8, URZ, 0xc0, !UPT ;  /* 0x7ffffff804047892 */ /* 0x000fe2000f8ec0ff */
[----:B------:R-:W-:Y:S01]  /*0260*/  LEA R12, R12, R6, 0x18 ;  /* 0x000000060c0c7211 */ /* 0x000fe200078ec0ff */
[----:B------:R-:W-:Y:S02]  /*0270*/  IMAD.MOV.U32 R10, RZ, RZ, RZ ;  /* 0x000000ffff0a7224 */ /* 0x000fe400078e00ff */
[----:B------:R-:W-:Y:S01]  /*0280*/  IMAD.MOV.U32 R17, RZ, RZ, RZ ;  /* 0x000000ffff117224 */ /* 0x000fe200078e00ff */
[----:B------:R-:W-:Y:S01]  /*0290*/  UIADD3 UR6, UPT, UPT, -UR4, URZ, URZ ;  /* 0x000000ff04067290 */ /* 0x000fe2000fffe1ff */
[----:B------:R-:W-:Y:S02]  /*02a0*/  VIADD R12, R12, 0x10 ;  /* 0x000000100c0c7836 */ /* 0x000fe40000000000 */
[----:B------:R-:W-:-:S09]  /*02b0*/  IMAD.U32 R15, RZ, RZ, UR4 ;  /* 0x00000004ff0f7e24 */ /* 0x000fd2000f8e00ff */
.L_x_2:
[----:B0-----:R-:W0:Y:S01]  /*02c0*/  LDS.128 R4, [R12+-0x10] ;  /* 0xfffff0000c047984 */ /* 0x001e220000000c00 */
[----:B------:R-:W-:Y:S01]  /*02d0*/  IMAD.MOV.U32 R14, RZ, RZ, 0x2 ;  /* 0x00000002ff0e7424 */ /* 0x000fe200078e00ff */
[----:B------:R-:W-:Y:S01]  /*02e0*/  UIADD3 UR6, UPT, UPT, UR6, 0x8, URZ ;  /* 0x0000000806067890 */ /* 0x000fe2000fffe0ff */
[----:B------:R-:W-:-:S03]  /*02f0*/  IMAD.MOV.U32 R16, RZ, RZ, 0x4 ;  /* 0x00000004ff107424 */ /* 0x000fc600078e00ff */
[----:B------:R-:W-:Y:S01]  /*0300*/  UISETP.NE.AND UP1, UPT, UR6, URZ, UPT ;  /* 0x000000ff0600728c */ /* 0x000fe2000bf25270 */
[C---:B0----5:R-:W-:Y:S02]  /*0310*/  ISETP.NE.AND P3, PT, R8.reuse, R7, PT ;  /* 0x000000070800720c */ /* 0x061fe40003f65270 */
[C---:B------:R-:W-:Y:S02]  /*0320*/  ISETP.NE.AND P1, PT, R8.reuse, R5, PT ;  /* 0x000000050800720c */ /* 0x040fe40003f25270 */
[----:B------:R-:W-:Y:S02]  /*0330*/  ISETP.NE.AND P0, PT, R8, R4, PT ;  /* 0x000000040800720c */ /* 0x000fe40003f05270 */
[-C--:B------:R-:W-:Y:S02]  /*0340*/  SHF.L.U32 R5, R14, R17.reuse, RZ ;  /* 0x000000110e057219 */ /* 0x080fe400000006ff */
[----:B------:R-:W-:Y:S02]  /*0350*/  SHF.L.U32 R4, R2, R17, RZ ;  /* 0x0000001102047219 */ /* 0x000fe400000006ff */
[----:B------:R-:W-:-:S02]  /*0360*/  ISETP.NE.AND P2, PT, R8, R6, PT ;  /* 0x000000060800720c */ /* 0x000fc40003f45270 */
[----:B------:R-:W-:Y:S01]  /*0370*/  SEL R6, R5, RZ, !P1 ;  /* 0x000000ff05067207 */ /* 0x000fe20004800000 */
[----:B------:R-:W-:Y:S01]  /*0380*/  @!P3 IMAD.MOV.U32 R14, RZ, RZ, 0x8 ;  /* 0x00000008ff0eb424 */ /* 0x000fe200078e00ff */
[-C--:B------:R-:W-:Y:S02]  /*0390*/  SHF.L.U32 R7, R16, R17.reuse, RZ ;  /* 0x0000001110077219 */ /* 0x080fe400000006ff */
[----:B------:R-:W-:Y:S02]  /*03a0*/  SEL R5, R4, RZ, !P0 ;  /* 0x000000ff04057207 */ /* 0x000fe40004000000 */
[----:B------:R-:W-:Y:S02]  /*03b0*/  SEL R4, R7, RZ, !P2 ;  /* 0x000000ff07047207 */ /* 0x000fe40005000000 */
[----:B------:R-:W-:Y:S02]  /*03c0*/  LOP3.LUT R5, R6, R10, R5, 0xfe, !PT ;  /* 0x0000000a06057212 */ /* 0x000fe400078efe05 */
[----:B------:R-:W-:-:S02]  /*03d0*/  @!P3 SHF.L.U32 R7, R14, R17, RZ ;  /* 0x000000110e07b219 */ /* 0x000fc400000006ff */
[----:B------:R-:W-:-:S04]  /*03e0*/  LOP3.LUT R10, R5, R4, RZ, 0xfc, !PT ;  /* 0x00000004050a7212 */ /* 0x000fc800078efcff */
[----:B------:R-:W-:-:S05]  /*03f0*/  @!P3 LOP3.LUT R10, R10, R7, RZ, 0xfc, !PT ;  /* 0x000000070a0ab212 */ /* 0x000fca00078efcff */
[----:B------:R-:W-:Y:S04]  /*0400*/  @!P3 STS [R13], R10 ;  /* 0x0000000a0d00b388 */ /* 0x000fe80000000800 */
[----:B------:R-:W0:Y:S02]  /*0410*/  LDS R5, [R12] ;  /* 0x000000000c057984 */ /* 0x000e240000000800 */
[----:B0-----:R-:W-:-:S13]  /*0420*/  ISETP.NE.AND P0, PT, R8, R5, PT ;  /* 0x000000050800720c */ /* 0x001fda0003f05270 */
[----:B------:R-:W-:-:S05]  /*0430*/  @!P0 IMAD.MOV.U32 R4, RZ, RZ, 0x10 ;  /* 0x00000010ff048424 */ /* 0x000fca00078e00ff */
[----:B------:R-:W-:-:S04]  /*0440*/  @!P0 SHF.L.U32 R5, R4, R17, RZ ;  /* 0x0000001104058219 */ /* 0x000fc800000006ff */
[----:B------:R-:W-:-:S05]  /*0450*/  @!P0 LOP3.LUT R10, R10, R5, RZ, 0xfc, !PT ;  /* 0x000000050a0a8212 */ /* 0x000fca00078efcff */
[----:B------:R-:W-:Y:S04]  /*0460*/  @!P0 STS [R13], R10 ;  /* 0x0000000a0d008388 */ /* 0x000fe80000000800 */
[----:B------:R-:W0:Y:S02]  /*0470*/  LDS R5, [R12+0x4] ;  /* 0x000004000c057984 */ /* 0x000e240000000800 */
        /* <DEDUP_REMOVED lines=11> */
[----:B------:R0:W1:Y:S02]  /*0530*/  LDS R5, [R12+0xc] ;  /* 0x00000c000c057984 */ /* 0x0000640000000800 */
[----:B0-----:R-:W-:Y:S01]  /*0540*/  VIADD R12, R12, 0x20 ;  /* 0x000000200c0c7836 */ /* 0x001fe20000000000 */
[----:B-1----:R-:W-:-:S13]  /*0550*/  ISETP.NE.AND P0, PT, R8, R5, PT ;  /* 0x000000050800720c */ /* 0x002fda0003f05270 */
[----:B------:R-:W-:-:S05]  /*0560*/  @!P0 IMAD.MOV.U32 R4, RZ, RZ, 0x80 ;  /* 0x00000080ff048424 */ /* 0x000fca00078e00ff */
[----:B------:R-:W-:Y:S01]  /*0570*/  @!P0 SHF.L.U32 R5, R4, R17, RZ ;  /* 0x0000001104058219 */ /* 0x000fe200000006ff */
[----:B------:R-:W-:-:S03]  /*0580*/  VIADD R17, R17, 0x8 ;  /* 0x0000000811117836 */ /* 0x000fc60000000000 */
[----:B------:R-:W-:-:S05]  /*0590*/  @!P0 LOP3.LUT R10, R10, R5, RZ, 0xfc, !PT ;  /* 0x000000050a0a8212 */ /* 0x000fca00078efcff */
[----:B------:R0:W-:Y:S01]  /*05a0*/  @!P0 STS [R13], R10 ;  /* 0x0000000a0d008388 */ /* 0x0001e20000000800 */
[----:B------:R-:W-:Y:S05]  /*05b0*/  BRA.U UP1, `(.L_x_2) ;  /* 0xfffffffd01407547 */ /* 0x000fea000b83ffff */
.L_x_1:
[----:B------:R-:W-:Y:S05]  /*05c0*/  BRA.U !UP0, `(.L_x_0) ;  /* 0x0000000108ec7547 */ /* 0x000fea000b800000 */
[----:B------:R-:W1:Y:S01]  /*05d0*/  LDCU UR4, c[0x0][0x398] ;  /* 0x00007300ff0477ac */ /* 0x000e620008000800 */
[----:B------:R-:W-:Y:S02]  /*05e0*/  UISETP.GE.U32.AND UP0, UPT, UR5, 0x4, UPT ;  /* 0x000000040500788c */ /* 0x000fe4000bf06070 */
[----:B-1----:R-:W-:-:S04]  /*05f0*/  ULOP3.LUT UR6, UR4, 0x3, URZ, 0xc0, !UPT ;  /* 0x0000000304067892 */ /* 0x002fc8000f8ec0ff */
[----:B------:R-:W-:-:S03]  /*0600*/  UISETP.NE.AND UP1, UPT, UR6, URZ, UPT ;  /* 0x000000ff0600728c */ /* 0x000fc6000bf25270 */
[----:B------:R-:W-:Y:S08]  /*0610*/  BRA.U !UP0, `(.L_x_3) ;  /* 0x0000000108647547 */ /* 0x000ff0000b800000 */
[----:B------:R-:W1:Y:S01]  /*0620*/  S2R R5, SR_CgaCtaId ;  /* 0x0000000000057919 */ /* 0x000e620000008800 */
[----:B------:R-:W-:Y:S01]  /*0630*/  MOV R4, 0x400 ;  /* 0x0000040000047802 */ /* 0x000fe20000000f00 */
[----:B------:R-:W-:Y:S02]  /*0640*/  IMAD.MOV.U32 R6, RZ, RZ, 0x4 ;  /* 0x00000004ff067424 */ /* 0x000fe400078e00ff */
[----:B------:R-:W-:Y:S01]  /*0650*/  IMAD.MOV.U32 R12, RZ, RZ, 0x8 ;  /* 0x00000008ff0c7424 */ /* 0x000fe200078e00ff */
[----:B-1----:R-:W-:-:S05]  /*0660*/  LEA R4, R5, R4, 0x18 ;  /* 0x0000000405047211 */ /* 0x002fca00078ec0ff */
[----:B------:R-:W-:-:S05]  /*0670*/  IMAD R7, R15, 0x4, R4 ;  /* 0x000000040f077824 */ /* 0x000fca00078e0204 */
[----:B------:R-:W1:Y:S02]  /*0680*/  LDS.64 R4, [R7] ;  /* 0x0000000007047984 */ /* 0x000e640000000a00 */
[----:B-1---5:R-:W-:Y:S02]  /*0690*/  ISETP.NE.AND P1, PT, R8, R5, PT ;  /* 0x000000050800720c */ /* 0x022fe40003f25270 */
[----:B------:R-:W-:Y:S02]  /*06a0*/  SHF.L.U32 R5, R2, R15, RZ ;  /* 0x0000000f02057219 */ /* 0x000fe400000006ff */
[----:B------:R-:W-:-:S04]  /*06b0*/  ISETP.NE.AND P0, PT, R8, R4, PT ;  /* 0x000000040800720c */ /* 0x000fc80003f05270 */
[----:B------:R-:W-:-:S04]  /*06c0*/  SEL R5, R5, RZ, !P0 ;  /* 0x000000ff05057207 */ /* 0x000fc80004000000 */
[----:B0-----:R-:W-:Y:S01]  /*06d0*/  LOP3.LUT R10, R10, R5, RZ, 0xfc, !PT ;  /* 0x000000050a0a7212 */ /* 0x001fe200078efcff */
[----:B------:R-:W-:-:S05]  /*06e0*/  @!P1 IMAD.MOV.U32 R4, RZ, RZ, 0x2 ;  /* 0x00000002ff049424 */ /* 0x000fca00078e00ff */
[----:B------:R-:W-:-:S04]  /*06f0*/  @!P1 SHF.L.U32 R5, R4, R15, RZ ;  /* 0x0000000f04059219 */ /* 0x000fc800000006ff */
[----:B------:R-:W-:-:S05]  /*0700*/  @!P1 LOP3.LUT R10, R10, R5, RZ, 0xfc, !PT ;  /* 0x000000050a0a9212 */ /* 0x000fca00078efcff */
[----:B------:R-:W-:Y:S04]  /*0710*/  @!P1 STS [R13], R10 ;  /* 0x0000000a0d009388 */ /* 0x000fe80000000800 */
[----:B------:R-:W0:Y:S02]  /*0720*/  LDS.64 R4, [R7+0x8] ;  /* 0x0000080007047984 */ /* 0x000e240000000a00 */
[----:B0-----:R-:W-:Y:S02]  /*0730*/  ISETP.NE.AND P0, PT, R8, R4, PT ;  /* 0x000000040800720c */ /* 0x001fe40003f05270 */
[----:B------:R-:W-:Y:S02]  /*0740*/  SHF.L.U32 R4, R6, R15, RZ ;  /* 0x0000000f06047219 */ /* 0x000fe400000006ff */
[----:B------:R-:W-:-:S02]  /*0750*/  ISETP.NE.AND P1, PT, R8, R5, PT ;  /* 0x000000050800720c */ /* 0x000fc40003f25270 */
[----:B------:R-:W-:Y:S01]  /*0760*/  SHF.L.U32 R6, R12, R15, RZ ;  /* 0x0000000f0c067219 */ /* 0x000fe200000006ff */
[----:B------:R-:W-:Y:S01]  /*0770*/  VIADD R15, R15, 0x4 ;  /* 0x000000040f0f7836 */ /* 0x000fe20000000000 */
[----:B------:R-:W-:Y:S02]  /*0780*/  SEL R5, R4, RZ, !P0 ;  /* 0x000000ff04057207 */ /* 0x000fe40004000000 */
[----:B------:R-:W-:-:S04]  /*0790*/  SEL R6, R6, RZ, !P1 ;  /* 0x000000ff06067207 */ /* 0x000fc80004800000 */
[----:B------:R-:W-:-:S07]  /*07a0*/  LOP3.LUT R10, R6, R10, R5, 0xfe, !PT ;  /* 0x0000000a060a7212 */ /* 0x000fce00078efe05 */
.L_x_3:
[----:B------:R-:W-:Y:S05]  /*07b0*/  BRA.U !UP1, `(.L_x_0) ;  /* 0x0000000109707547 */ /* 0x000fea000b800000 */
[----:B------:R-:W-:Y:S02]  /*07c0*/  UISETP.NE.AND UP0, UPT, UR6, 0x1, UPT ;  /* 0x000000010600788c */ /* 0x000fe4000bf05270 */
[----:B------:R-:W-:-:S04]  /*07d0*/  ULOP3.LUT UR4, UR4, 0x1, URZ, 0xc0, !UPT ;  /* 0x0000000104047892 */ /* 0x000fc8000f8ec0ff */
[----:B------:R-:W-:-:S03]  /*07e0*/  UISETP.NE.U32.AND UP1, UPT, UR4, 0x1, UPT ;  /* 0x000000010400788c */ /* 0x000fc6000bf25070 */
[----:B------:R-:W-:Y:S08]  /*07f0*/  BRA.U !UP0, `(.L_x_4) ;  /* 0x00000001083c7547 */ /* 0x000ff0000b800000 */
[----:B------:R-:W1:Y:S01]  /*0800*/  S2R R5, SR_CgaCtaId ;  /* 0x0000000000057919 */ /* 0x000e620000008800 */
[----:B------:R-:W-:-:S04]  /*0810*/  MOV R4, 0x400 ;  /* 0x0000040000047802 */ /* 0x000fc80000000f00 */
[----:B-1----:R-:W-:-:S05]  /*0820*/  LEA R4, R5, R4, 0x18 ;  /* 0x0000000405047211 */ /* 0x002fca00078ec0ff */
[----:B------:R-:W-:-:S06]  /*0830*/  IMAD R4, R15, 0x4, R4 ;  /* 0x000000040f047824 */ /* 0x000fcc00078e0204 */
[----:B------:R-:W1:Y:S02]  /*0840*/  LDS.64 R4, [R4] ;  /* 0x0000000004047984 */ /* 0x000e640000000a00 */
[----:B-1---5:R-:W-:Y:S02]  /*0850*/  ISETP.NE.AND P1, PT, R8, R5, PT ;  /* 0x000000050800720c */ /* 0x022fe40003f25270 */
[----:B------:R-:W-:Y:S02]  /*0860*/  SHF.L.U32 R5, R2, R15, RZ ;  /* 0x0000000f02057219 */ /* 0x000fe400000006ff */
[----:B------:R-:W-:-:S04]  /*0870*/  ISETP.NE.AND P0, PT, R8, R4, PT ;  /* 0x000000040800720c */ /* 0x000fc80003f05270 */
[----:B------:R-:W-:-:S04]  /*0880*/  SEL R5, R5, RZ, !P0 ;  /* 0x000000ff05057207 */ /* 0x000fc80004000000 */
[----:B0-----:R-:W-:Y:S01]  /*0890*/  LOP3.LUT R10, R10, R5, RZ, 0xfc, !PT ;  /* 0x000000050a0a7212 */ /* 0x001fe200078efcff */
[----:B------:R-:W-:-:S05]  /*08a0*/  @!P1 IMAD.MOV.U32 R6, RZ, RZ, 0x2 ;  /* 0x00000002ff069424 */ /* 0x000fca00078e00ff */
[----:B------:R-:W-:Y:S01]  /*08b0*/  @!P1 SHF.L.U32 R5, R6, R15, RZ ;  /* 0x0000000f06059219 */ /* 0x000fe200000006ff */
[----:B------:R-:W-:-:S03]  /*08c0*/  VIADD R15, R15, 0x2 ;  /* 0x000000020f0f7836 */ /* 0x000fc60000000000 */
[----:B------:R-:W-:-:S05]  /*08d0*/  @!P1 LOP3.LUT R10, R10, R5, RZ, 0xfc, !PT ;  /* 0x000000050a0a9212 */ /* 0x000fca00078efcff */
[----:B------:R1:W-:Y:S02]  /*08e0*/  @!P1 STS [R13], R10 ;  /* 0x0000000a0d009388 */ /* 0x0003e40000000800 */
.L_x_4:
[----:B------:R-:W-:Y:S05]  /*08f0*/  BRA.U UP1, `(.L_x_0) ;  /* 0x0000000101207547 */ /* 0x000fea000b800000 */
[----:B------:R-:W2:Y:S01]  /*0900*/  S2R R5, SR_CgaCtaId ;  /* 0x0000000000057919 */ /* 0x000ea20000008800 */
[----:B------:R-:W-:-:S04]  /*0910*/  MOV R4, 0x400 ;  /* 0x0000040000047802 */ /* 0x000fc80000000f00 */
[----:B--2---:R-:W-:-:S05]  /*0920*/  LEA R4, R5, R4, 0x18 ;  /* 0x0000000405047211 */ /* 0x004fca00078ec0ff */
[----:B------:R-:W-:-:S05]  /*0930*/  IMAD R4, R15, 0x4, R4 ;  /* 0x000000040f047824 */ /* 0x000fca00078e0204 */
[----:B------:R-:W2:Y:S02]  /*0940*/  LDS R5, [R4] ;  /* 0x0000000004057984 */ /* 0x000ea40000000800 */
[----:B--2--5:R-:W-:-:S13]  /*0950*/  ISETP.NE.AND P0, PT, R8, R5, PT ;  /* 0x000000050800720c */ /* 0x024fda0003f05270 */
[----:B------:R-:W-:-:S04]  /*0960*/  @!P0 SHF.L.U32 R15, R2, R15, RZ ;  /* 0x0000000f020f8219 */ /* 0x000fc800000006ff */
[----:B01----:R-:W-:-:S07]  /*0970*/  @!P0 LOP3.LUT R10, R10, R15, RZ, 0xfc, !PT ;  /* 0x0000000f0a0a8212 */ /* 0x003fce00078efcff */
.L_x_0:
[C---:B------:R-:W-:Y:S01]  /*0980*/  LOP3.LUT P1, RZ, R0.reuse, UR8, RZ, 0xfc, !PT ;  /* 0x0000000800ff7c12 */ /* 0x040fe2000f82fcff */
[----:B------:R-:W-:Y:S01]  /*0990*/  BSSY.RECONVERGENT B0, `(.L_x_5) ;  /* 0x000001c000007945 */ /* 0x000fe20003800200 */
[C---:B------:R-:W-:Y:S02]  /*09a0*/  ISETP.GT.U32.AND P0, PT, R0.reuse, 0x1ff, PT ;  /* 0x000001ff0000780c */ /* 0x040fe40003f04070 */
[----:B01----:R-:W-:Y:S02]  /*09b0*/  LOP3.LUT R10, RZ, R10, RZ, 0x33, !PT ;  /* 0x0000000aff0a7212 */ /* 0x003fe400078e33ff */
[----:B------:R-:W-:Y:S02]  /*09c0*/  P2R R4, PR, RZ, 0x1 ;  /* 0x00000001ff047803 */ /* 0x000fe40000000000 */
[C---:B------:R-:W-:Y:S01]  /*09d0*/  ISETP.GT.U32.AND P0, PT, R0.reuse, 0x3, PT ;  /* 0x000000030000780c */ /* 0x040fe20003f04070 */
[----:B------:R-:W-:Y:S01]  /*09e0*/  STS [R13], R10 ;  /* 0x0000000a0d007388 */ /* 0x000fe20000000800 */
[----:B------:R-:W-:-:S02]  /*09f0*/  ISETP.GT.U32.AND P6, PT, R0, 0xff, PT ;  /* 0x000000ff0000780c */ /* 0x000fc40003fc4070 */
[C---:B------:R-:W-:Y:S01]  /*0a00*/  ISETP.GT.U32.AND P5, PT, R0.reuse, 0x7f, PT ;  /* 0x0000007f0000780c */ /* 0x040fe20003fa4070 */
[----:B------:R-:W-:Y:S01]  /*0a10*/  @!P1 IMAD.MOV.U32 R2, RZ, RZ, -0x1 ;  /* 0xffffffffff029424 */ /* 0x000fe200078e00ff */
[----:B------:R-:W-:Y:S01]  /*0a20*/  @!P1 STS [R9], RZ ;  /* 0x000000ff09009388 */ /* 0x000fe20000000800 */
[C---:B------:R-:W-:Y:S02]  /*0a30*/  ISETP.GT.U32.AND P4, PT, R0.reuse, 0x3f, PT ;  /* 0x0000003f0000780c */ /* 0x040fe40003f84070 */
[C---:B------:R-:W-:Y:S01]  /*0a40*/  ISETP.GT.U32.AND P3, PT, R0.reuse, 0x1f, PT ;  /* 0x0000001f0000780c */ /* 0x040fe20003f64070 */
[----:B------:R0:W-:Y:S01]  /*0a50*/  @!P1 STS [R13], R2 ;  /* 0x000000020d009388 */ /* 0x0001e20000000800 */
[----:B------:R-:W-:Y:S01]  /*0a60*/  BAR.SYNC.DEFER_BLOCKING 0x0 ;  /* 0x0000000000007b1d */ /* 0x000fe20000010000 */
[C---:B------:R-:W-:Y:S02]  /*0a70*/  ISETP.GT.U32.AND P2, PT, R0.reuse, 0xf, PT ;  /* 0x0000000f0000780c */ /* 0x040fe40003f44070 */
[----:B------:R-:W-:-:S02]  /*0a80*/  ISETP.GT.U32.AND P1, PT, R0, 0x7, PT ;  /* 0x000000070000780c */ /* 0x000fc40003f24070 */
[----:B0-----:R-:W-:Y:S02]  /*0a90*/  P2R R2, PR, RZ, 0x1 ;  /* 0x00000001ff027803 */ /* 0x001fe40000000000 */
[----:B------:R-:W-:-:S13]  /*0aa0*/  ISETP.NE.AND P0, PT, R4, RZ, PT ;  /* 0x000000ff0400720c */ /* 0x000fda0003f05270 */
[----:B------:R-:W-:Y:S05]  /*0ab0*/  @P0 BRA `(.L_x_6) ;  /* 0x0000000000240947 */ /* 0x000fea0003800000 */
[C---:B------:R-:W-:Y:S02]  /*0ac0*/  IMAD R7, R0.reuse, 0x8, R3 ;  /* 0x0000000800077824 */ /* 0x040fe400078e0203 */
[----:B------:R-:W-:-:S03]  /*0ad0*/  IMAD R4, R0, 0x8, R11 ;  /* 0x0000000800047824 */ /* 0x000fc600078e020b */
[----:B------:R-:W0:Y:S04]  /*0ae0*/  LDS.64 R14, [R7] ;  /* 0x00000000070e7984 */ /* 0x000e280000000a00 */
[----:B------:R-:W1:Y:S01]  /*0af0*/  LDS.64 R16, [R4] ;  /* 0x0000000004107984 */ /* 0x000e620000000a00 */
[----:B0-----:R-:W-:Y:S01]  /*0b00*/  IMAD.IADD R2, R15, 0x1, R14 ;  /* 0x000000010f027824 */ /* 0x001fe200078e020e */
[----:B-1----:R-:W-:-:S04]  /*0b10*/  SHF.L.U32 R5, R17, R14, RZ ;  /* 0x0000000e11057219 */ /* 0x002fc800000006ff */
[----:B------:R0:W-:Y:S01]  /*0b20*/  STS [R7+0x4], R2 ;  /* 0x0000040207007388 */ /* 0x0001e20000000800 */
[----:B------:R-:W-:-:S05]  /*0b30*/  LOP3.LUT R5, R5, R16, RZ, 0xfc, !PT ;  /* 0x0000001005057212 */ /* 0x000fca00078efcff */
[----:B------:R0:W-:Y:S02]  /*0b40*/  STS [R4+0x4], R5 ;  /* 0x0000040504007388 */ /* 0x0001e40000000800 */
.L_x_6:
[----:B------:R-:W-:Y:S05]  /*0b50*/  BSYNC.RECONVERGENT B0 ;  /* 0x0000000000007941 */ /* 0x000fea0003800200 */
.L_x_5:
[----:B------:R-:W-:Y:S01]  /*0b60*/  BAR.SYNC.DEFER_BLOCKING 0x0 ;  /* 0x0000000000007b1d */ /* 0x000fe20000010000 */
[----:B------:R-:W-:-:S05]  /*0b70*/  ISETP.GT.U32.AND P0, PT, R0, 0x1, PT ;  /* 0x000000010000780c */ /* 0x000fca0003f04070 */
[----:B------:R-:W-:Y:S04]  /*0b80*/  BSSY.RECONVERGENT B0, `(.L_x_7) ;  /* 0x000000d000007945 */ /* 0x000fe80003800200 */
[----:B------:R-:W-:Y:S05]  /*0b90*/  @P6 BRA `(.L_x_8) ;  /* 0x00000000002c6947 */ /* 0x000fea0003800000 */
[C---:B0-----:R-:W-:Y:S02]  /*0ba0*/  IMAD R5, R0.reuse, 0x10, R3 ;  /* 0x0000001000057824 */ /* 0x041fe400078e0203 */
[----:B------:R-:W-:-:S03]  /*0bb0*/  IMAD R7, R0, 0x10, R11 ;  /* 0x0000001000077824 */ /* 0x000fc600078e020b */
[----:B------:R-:W-:Y:S04]  /*0bc0*/  LDS R15, [R5+0x4] ;  /* 0x00000400050f7984 */ /* 0x000fe80000000800 */
[----:B------:R-:W0:Y:S04]  /*0bd0*/  LDS R4, [R7+0xc] ;  /* 0x00000c0007047984 */ /* 0x000e280000000800 */
[----:B------:R-:W1:Y:S04]  /*0be0*/  LDS R2, [R5+0xc] ;  /* 0x00000c0005027984 */ /* 0x000e680000000800 */
[----:B------:R-:W2:Y:S01]  /*0bf0*/  LDS R17, [R7+0x4] ;  /* 0x0000040007117984 */ /* 0x000ea20000000800 */
[----:B0-----:R-:W-:Y:S01]  /*0c00*/  SHF.L.U32 R4, R4, R15, RZ ;  /* 0x0000000f04047219 */ /* 0x001fe200000006ff */
[----:B-1----:R-:W-:-:S03]  /*0c10*/  IMAD.IADD R2, R2, 0x1, R15 ;  /* 0x0000000102027824 */ /* 0x002fc600078e020f */
[----:B--2---:R-:W-:Y:S02]  /*0c20*/  LOP3.LUT R4, R4, R17, RZ, 0xfc, !PT ;  /* 0x0000001104047212 */ /* 0x004fe400078efcff */
[----:B------:R1:W-:Y:S04]  /*0c30*/  STS [R5+0xc], R2 ;  /* 0x00000c0205007388 */ /* 0x0003e80000000800 */
[----:B------:R1:W-:Y:S02]  /*0c40*/  STS [R7+0xc], R4 ;  /* 0x00000c0407007388 */ /* 0x0003e40000000800 */
.L_x_8:
[----:B------:R-:W-:Y:S05]  /*0c50*/  BSYNC.RECONVERGENT B0 ;  /* 0x0000000000007941 */ /* 0x000fea0003800200 */
.L_x_7:
[----:B------:R-:W-:Y:S01]  /*0c60*/  BAR.SYNC.DEFER_BLOCKING 0x0 ;  /* 0x0000000000007b1d */ /* 0x000fe20000010000 */
[----:B------:R-:W-:-:S05]  /*0c70*/  ISETP.NE.AND P6, PT, R0, RZ, PT ;  /* 0x000000ff0000720c */ /* 0x000fca0003fc5270 */
[----:B------:R-:W-:Y:S04]  /*0c80*/  BSSY.RECONVERGENT B0, `(.L_x_9) ;  /* 0x000000d000007945 */ /* 0x000fe80003800200 */
[----:B------:R-:W-:Y:S05]  /*0c90*/  @P5 BRA `(.L_x_10) ;  /* 0x00000000002c5947 */ /* 0x000fea0003800000 */
[C---:B------:R-:W-:Y:S02]  /*0ca0*/  IMAD R15, R0.reuse, 0x20, R3 ;  /* 0x00000020000f7824 */ /* 0x040fe400078e0203 */
[----:B------:R-:W-:-:S03]  /*0cb0*/  IMAD R17, R0, 0x20, R11 ;  /* 0x0000002000117824 */ /* 0x000fc600078e020b */
[----:B01----:R-:W-:Y:S04]  /*0cc0*/  LDS R5, [R15+0xc] ;  /* 0x00000c000f057984 */ /* 0x003fe80000000800 */
        /* <DEDUP_REMOVED lines=8> */
.L_x_10:
[----:B------:R-:W-:Y:S05]  /*0d50*/  BSYNC.RECONVERGENT B0 ;  /* 0x0000000000007941 */ /* 0x000fea0003800200 */
.L_x_9:
[----:B------:R-:W-:Y:S01]  /*0d60*/  BAR.SYNC.DEFER_BLOCKING 0x0 ;  /* 0x0000000000007b1d */ /* 0x000fe20000010000 */
[----:B------:R-:W-:-:S05]  /*0d70*/  ISETP.GT.U32.AND P5, PT, R0, 0x2, PT ;  /* 0x000000020000780c */ /* 0x000fca0003fa4070 */
[----:B------:R-:W-:Y:S04]  /*0d80*/  BSSY.RECONVERGENT B0, `(.L_x_11) ;  /* 0x000000d000007945 */ /* 0x000fe80003800200 */
[----:B------:R-:W-:Y:S05]  /*0d90*/  @P4 BRA `(.L_x_12) ;  /* 0x00000000002c4947 */ /* 0x000fea0003800000 */
[C---:B--2---:R-:W-:Y:S02]  /*0da0*/  IMAD R15, R0.reuse, 0x40, R3 ;  /* 0x00000040000f7824 */ /* 0x044fe400078e0203 */
        /* <DEDUP_REMOVED lines=10> */
.L_x_12:
[----:B------:R-:W-:Y:S05]  /*0e50*/  BSYNC.RECONVERGENT B0 ;  /* 0x0000000000007941 */ /* 0x000fea0003800200 */
.L_x_11:
[----:B------:R-:W-:Y:S01]  /*0e60*/  BAR.SYNC.DEFER_BLOCKING 0x0 ;  /* 0x0000000000007b1d */ /* 0x000fe20000010000 */
[----:B------:R-:W-:-:S04]  /*0e70*/  ISETP.GT.U32.AND P4, PT, R0, 0x6, PT ;  /* 0x000000060000780c */ /* 0x000fc80003f84070 */
[----:B0123--:R-:W-:Y:S01]  /*0e80*/  P2R R2, PR, RZ, 0x10 ;  /* 0x00000010ff027803 */ /* 0x00ffe20000000000 */
[----:B------:R-:W-:Y:S04]  /*0e90*/  BSSY.RECONVERGENT B0, `(.L_x_13) ;  /* 0x000000d000007945 */ /* 0x000fe80003800200 */
[----:B------:R-:W-:Y:S05]  /*0ea0*/  @P3 BRA `(.L_x_14) ;  /* 0x00000000002c3947 */ /* 0x000fea0003800000 */
[C---:B------:R-:W-:Y:S02]  /*0eb0*/  IMAD R15, R0.reuse, 0x80, R3 ;  /* 0x00000080000f7824 */ /* 0x040fe400078e0203 */
        /* <DEDUP_REMOVED lines=10> */
.L_x_14:
[----:B------:R-:W-:Y:S05]  /*0f60*/  BSYNC.RECONVERGENT B0 ;  /* 0x0000000000007941 */ /* 0x000fea0003800200 */
.L_x_13:
        /* <DEDUP_REMOVED lines=15> */
.L_x_16:
[----:B------:R-:W-:Y:S05]  /*1060*/  BSYNC.RECONVERGENT B0 ;  /* 0x0000000000007941 */ /* 0x000fea0003800200 */
.L_x_15:
[----:B------:R-:W-:Y:S01]  /*1070*/  BAR.SYNC.DEFER_BLOCKING 0x0 ;  /* 0x0000000000007b1d */ /* 0x000fe20000010000 */
[----:B------:R-:W-:-:S05]  /*1080*/  ISETP.GT.U32.AND P3, PT, R0, 0x1e, PT ;  /* 0x0000001e0000780c */ /* 0x000fca0003f64070 */
[----:B------:R-:W-:Y:S04]  /*1090*/  BSSY.RECONVERGENT B0, `(.L_x_17) ;  /* 0x000000d000007945 */ /* 0x000fe80003800200 */
[----:B------:R-:W-:Y:S05]  /*10a0*/  @P1 BRA `(.L_x_18) ;  /* 0x00000000002c1947 */ /* 0x000fea0003800000 */
[C---:B01----:R-:W-:Y:S02]  /*10b0*/  IMAD R15, R0.reuse, 0x200, R3 ;  /* 0x00000200000f7824 */ /* 0x043fe400078e0203 */
        /* <DEDUP_REMOVED lines=10> */
.L_x_18:
[----:B------:R-:W-:Y:S05]  /*1160*/  BSYNC.RECONVERGENT B0 ;  /* 0x0000000000007941 */ /* 0x000fea0003800200 */
.L_x_17:
[----:B------:R-:W-:Y:S01]  /*1170*/  BAR.SYNC.DEFER_BLOCKING 0x0 ;  /* 0x0000000000007b1d */ /* 0x000fe20000010000 */
[C---:B------:R-:W-:Y:S02]  /*1180*/  ISETP.GT.U32.AND P1, PT, R0.reuse, 0x3, PT ;  /* 0x000000030000780c */ /* 0x040fe40003f24070 */
[----:B------:R-:W-:-:S03]  /*1190*/  ISETP.GT.U32.AND P2, PT, R0, 0x3e, PT ;  /* 0x0000003e0000780c */ /* 0x000fc60003f44070 */
[----:B------:R-:W-:Y:S08]  /*11a0*/  BSSY.RECONVERGENT B0, `(.L_x_19) ;  /* 0x000000d000007945 */ /* 0x000ff00003800200 */
[----:B------:R-:W-:Y:S05]  /*11b0*/  @P1 BRA `(.L_x_20) ;  /* 0x00000000002c1947 */ /* 0x000fea0003800000 */
[C---:B012---:R-:W-:Y:S02]  /*11c0*/  IMAD R15, R0.reuse, 0x400, R3 ;  /* 0x00000400000f7824 */ /* 0x047fe400078e0203 */
        /* <DEDUP_REMOVED lines=10> */
.L_x_20:
[----:B------:R-:W-:Y:S05]  /*1270*/  BSYNC.RECONVERGENT B0 ;  /* 0x0000000000007941 */ /* 0x000fea0003800200 */
.L_x_19:
[----:B------:R-:W-:Y:S01]  /*1280*/  BAR.SYNC.DEFER_BLOCKING 0x0 ;  /* 0x0000000000007b1d */ /* 0x000fe20000010000 */
[----:B------:R-:W-:-:S05]  /*1290*/  ISETP.GT.U32.AND P1, PT, R0, 0x7e, PT ;  /* 0x0000007e0000780c */ /* 0x000fca0003f24070 */
[----:B------:R-:W-:Y:S04]  /*12a0*/  BSSY.RECONVERGENT B0, `(.L_x_21) ;  /* 0x000000d000007945 */ /* 0x000fe80003800200 */
[----:B------:R-:W-:Y:S05]  /*12b0*/  @P0 BRA `(.L_x_22) ;  /* 0x00000000002c0947 */ /* 0x000fea0003800000 */
[C---:B0123--:R-:W-:Y:S02]  /*12c0*/  IMAD R15, R0.reuse, 0x800, R3 ;  /* 0x00000800000f7824 */ /* 0x04ffe400078e0203 */
        /* <DEDUP_REMOVED lines=10> */
.L_x_22:
[----:B------:R-:W-:Y:S05]  /*1370*/  BSYNC.RECONVERGENT B0 ;  /* 0x0000000000007941 */ /* 0x000fea0003800200 */
.L_x_21:
[----:B------:R-:W-:Y:S06]  /*1380*/  BAR.SYNC.DEFER_BLOCKING 0x0 ;  /* 0x0000000000007b1d */ /* 0x000fec0000010000 */
[----:B------:R-:W-:Y:S04]  /*1390*/  BSSY.RECONVERGENT B0, `(.L_x_23) ;  /* 0x000000e000007945 */ /* 0x000fe80003800200 */
[----:B------:R-:W-:Y:S05]  /*13a0*/  @P6 BRA `(.L_x_24) ;  /* 0x0000000000306947 */ /* 0x000fea0003800000 */
[----:B------:R-:W0:Y:S01]  /*13b0*/  S2UR UR5, SR_CgaCtaId ;  /* 0x00000000000579c3 */ /* 0x000e220000008800 */
[----:B------:R-:W-:Y:S02]  /*13c0*/  UMOV UR4, 0x400 ;  /* 0x0000040000047882 */ /* 0x000fe40000000000 */
[----:B0-----:R-:W-:-:S09]  /*13d0*/  ULEA UR4, UR5, UR4, 0x18 ;  /* 0x0000000405047291 */ /* 0x001fd2000f8ec0ff */
[----:B------:R-:W-:Y:S04]  /*13e0*/  LDS R5, [UR4+0x87c] ;  /* 0x00087c04ff057984 */ /* 0x000fe80008000800 */
[----:B------:R-:W0:Y:S04]  /*13f0*/  LDS R4, [UR4+0x207c] ;  /* 0x00207c04ff047984 */ /* 0x000e280008000800 */
[----:B-1234-:R-:W1:Y:S04]  /*1400*/  LDS R2, [UR4+0x107c] ;  /* 0x00107c04ff027984 */ /* 0x01ee680008000800 */
[----:B------:R-:W2:Y:S01]  /*1410*/  LDS R6, [UR4+0x187c] ;  /* 0x00187c04ff067984 */ /* 0x000ea20008000800 */
[----:B0-----:R-:W-:Y:S01]  /*1420*/  SHF.L.U32 R7, R4, R5, RZ ;  /* 0x0000000504077219 */ /* 0x001fe200000006ff */
[----:B-1----:R-:W-:-:S03]  /*1430*/  IMAD.IADD R2, R2, 0x1, R5 ;  /* 0x0000000102027824 */ /* 0x002fc600078e0205 */
[----:B--2---:R-:W-:Y:S02]  /*1440*/  LOP3.LUT R6, R7, R6, RZ, 0xfc, !PT ;  /* 0x0000000607067212 */ /* 0x004fe400078efcff */
[----:B------:R0:W-:Y:S04]  /*1450*/  STS [UR4+0x107c], R2 ;  /* 0x00107c02ff007988 */ /* 0x0001e80008000804 */
[----:B------:R0:W-:Y:S02]  /*1460*/  STS [UR4+0x207c], R6 ;  /* 0x00207c06ff007988 */ /* 0x0001e40008000804 */
.L_x_24:
[----:B------:R-:W-:Y:S05]  /*1470*/  BSYNC.RECONVERGENT B0 ;  /* 0x0000000000007941 */ /* 0x000fea0003800200 */
.L_x_23:
[----:B------:R-:W-:Y:S01]  /*1480*/  BAR.SYNC.DEFER_BLOCKING 0x0 ;  /* 0x0000000000007b1d */ /* 0x000fe20000010000 */
[----:B------:R-:W-:-:S05]  /*1490*/  ISETP.GT.U32.AND P0, PT, R0, 0xfe, PT ;  /* 0x000000fe0000780c */ /* 0x000fca0003f04070 */
        /* <DEDUP_REMOVED lines=14> */
.L_x_26:
[----:B------:R-:W-:Y:S05]  /*1580*/  BSYNC.RECONVERGENT B0 ;  /* 0x0000000000007941 */ /* 0x000fea0003800200 */
.L_x_25:
[----:B------:R-:W-:Y:S01]  /*1590*/  BAR.SYNC.DEFER_BLOCKING 0x0 ;  /* 0x0000000000007b1d */ /* 0x000fe20000010000 */
[----:B------:R-:W-:-:S05]  /*15a0*/  ISETP.GT.U32.AND P6, PT, R0, 0x1fe, PT ;  /* 0x000001fe0000780c */ /* 0x000fca0003fc4070 */
[----:B------:R-:W-:Y:S04]  /*15b0*/  BSSY.RECONVERGENT B0, `(.L_x_27) ;  /* 0x000000d000007945 */ /* 0x000fe80003800200 */
[----:B------:R-:W-:Y:S05]  /*15c0*/  @P5 BRA `(.L_x_28) ;  /* 0x00000000002c5947 */ /* 0x000fea0003800000 */
[C---:B01234-:R-:W-:Y:S02]  /*15d0*/  IMAD R15, R0.reuse, 0x400, R3 ;  /* 0x00000400000f7824 */ /* 0x05ffe400078e0203 */
        /* <DEDUP_REMOVED lines=10> */
.L_x_28:
[----:B------:R-:W-:Y:S05]  /*1680*/  BSYNC.RECONVERGENT B0 ;  /* 0x0000000000007941 */ /* 0x000fea0003800200 */
.L_x_27:
[----:B------:R-:W-:Y:S01]  /*1690*/  BAR.SYNC.DEFER_BLOCKING 0x0 ;  /* 0x0000000000007b1d */ /* 0x000fe20000010000 */
[----:B------:R-:W-:-:S05]  /*16a0*/  ISETP.GT.U32.AND P5, PT, R0, 0x6, PT ;  /* 0x000000060000780c */ /* 0x000fca0003fa4070 */
[----:B------:R-:W-:Y:S08]  /*16b0*/  BSSY.RECONVERGENT B0, `(.L_x_29) ;  /* 0x000000d000007945 */ /* 0x000ff00003800200 */
        /* <DEDUP_REMOVED lines=12> */
.L_x_30:
[----:B------:R-:W-:Y:S05]  /*1780*/  BSYNC.RECONVERGENT B0 ;  /* 0x0000000000007941 */ /* 0x000fea0003800200 */
.L_x_29:
[----:B------:R-:W-:Y:S06]  /*1790*/  BAR.SYNC.DEFER_BLOCKING 0x0 ;  /* 0x0000000000007b1d */ /* 0x000fec0000010000 */
        /* <DEDUP_REMOVED lines=13> */
.L_x_32:
[----:B------:R-:W-:Y:S05]  /*1870*/  BSYNC.RECONVERGENT B0 ;  /* 0x0000000000007941 */ /* 0x000fea0003800200 */
.L_x_31:
        /* <DEDUP_REMOVED lines=14> */
.L_x_34:
[----:B------:R-:W-:Y:S05]  /*1960*/  BSYNC.RECONVERGENT B0 ;  /* 0x0000000000007941 */ /* 0x000fea0003800200 */
.L_x_33:
        /* <DEDUP_REMOVED lines=14> */
.L_x_36:
[----:B------:R-:W-:Y:S05]  /*1a50*/  BSYNC.RECONVERGENT B0 ;  /* 0x0000000000007941 */ /* 0x000fea0003800200 */
.L_x_35:
        /* <DEDUP_REMOVED lines=14> */
.L_x_38:
[----:B------:R-:W-:Y:S05]  /*1b40*/  BSYNC.RECONVERGENT B0 ;  /* 0x0000000000007941 */ /* 0x000fea0003800200 */
.L_x_37:
[----:B------:R-:W-:Y:S06]  /*1b50*/  BAR.SYNC.DEFER_BLOCKING 0x0 ;  /* 0x0000000000007b1d */ /* 0x000fec0000010000 */
[----:B------:R-:W-:Y:S04]  /*1b60*/  BSSY.RECONVERGENT B0, `(.L_x_39) ;  /* 0x000000d000007945 */ /* 0x000fe80003800200 */
[----:B------:R-:W-:Y:S05]  /*1b70*/  @P0 BRA `(.L_x_40) ;  /* 0x00000000002c0947 */ /* 0x000fea0003800000 */
[C---:B------:R-:W-:Y:S02]  /*1b80*/  IMAD R7, R0.reuse, 0x10, R3 ;  /* 0x0000001000077824 */ /* 0x040fe400078e0203 */
[----:B------:R-:W-:-:S03]  /*1b90*/  IMAD R11, R0, 0x10, R11 ;  /* 0x00000010000b7824 */ /* 0x000fc600078e020b */
[----:B------:R-:W-:Y:S04]  /*1ba0*/  LDS R3, [R7+0xc] ;  /* 0x00000c0007037984 */ /* 0x000fe80000000800 */
[----:B------:R-:W0:Y:S04]  /*1bb0*/  LDS R4, [R11+0x14] ;  /* 0x000014000b047984 */ /* 0x000e280000000800 */
[----:B01234-:R-:W0:Y:S04]  /*1bc0*/  LDS R2, [R7+0x14] ;  /* 0x0000140007027984 */ /* 0x01fe280000000800 */
[----:B------:R-:W1:Y:S01]  /*1bd0*/  LDS R5, [R11+0xc] ;  /* 0x00000c000b057984 */ /* 0x000e620000000800 */
[----:B------:R-:W-:Y:S01]  /*1be0*/  SHF.L.U32 R4, R4, R3, RZ ;  /* 0x0000000304047219 */ /* 0x000fe200000006ff */
[----:B0-----:R-:W-:-:S03]  /*1bf0*/  IMAD.IADD R2, R2, 0x1, R3 ;  /* 0x0000000102027824 */ /* 0x001fc600078e0203 */
[----:B-1----:R-:W-:Y:S02]  /*1c00*/  LOP3.LUT R4, R4, R5, RZ, 0xfc, !PT ;  /* 0x0000000504047212 */ /* 0x002fe400078efcff */
[----:B------:R0:W-:Y:S04]  /*1c10*/  STS [R7+0xc], R2 ;  /* 0x00000c0207007388 */ /* 0x0001e80000000800 */
[----:B------:R0:W-:Y:S02]  /*1c20*/  STS [R11+0xc], R4 ;  /* 0x00000c040b007388 */ /* 0x0001e40000000800 */
.L_x_40:
[----:B------:R-:W-:Y:S05]  /*1c30*/  BSYNC.RECONVERGENT B0 ;  /* 0x0000000000007941 */ /* 0x000fea0003800200 */
.L_x_39:
[----:B------:R-:W-:Y:S06]  /*1c40*/  BAR.SYNC.DEFER_BLOCKING 0x0 ;  /* 0x0000000000007b1d */ /* 0x000fec0000010000 */
[----:B------:R-:W-:Y:S04]  /*1c50*/  BSSY.RECONVERGENT B0, `(.L_x_41) ;  /* 0x000000d000007945 */ /* 0x000fe80003800200 */
[----:B------:R-:W-:Y:S05]  /*1c60*/  @P6 BRA `(.L_x_42) ;  /* 0x00000000002c6947 */ /* 0x000fea0003800000 */
[C---:B------:R-:W-:Y:S02]  /*1c70*/  IMAD R9, R0.reuse, 0x4, R9 ;  /* 0x0000000400097824 */ /* 0x040fe400078e0209 */
[----:B------:R-:W-:-:S03]  /*1c80*/  IMAD R13, R0, 0x4, R13 ;  /* 0x00000004000d7824 */ /* 0x000fc600078e020d */
[----:B------:R-:W-:Y:S04]  /*1c90*/  LDS R3, [R9+0x4] ;  /* 0x0000040009037984 */ /* 0x000fe80000000800 */
[----:B01234-:R-:W0:Y:S04]  /*1ca0*/  LDS R2, [R13+0x8] ;  /* 0x000008000d027984 */ /* 0x01fe280000000800 */
[----:B------:R-:W1:Y:S04]  /*1cb0*/  LDS R0, [R9+0x8] ;  /* 0x0000080009007984 */ /* 0x000e680000000800 */
[----:B------:R-:W2:Y:S01]  /*1cc0*/  LDS R4, [R13+0x4] ;  /* 0x000004000d047984 */ /* 0x000ea20000000800 */
[----:B0-----:R-:W-:Y:S01]  /*1cd0*/  SHF.L.U32 R5, R2, R3, RZ ;  /* 0x0000000302057219 */ /* 0x001fe200000006ff */
[----:B-1----:R-:W-:-:S03]  /*1ce0*/  IMAD.IADD R0, R0, 0x1, R3 ;  /* 0x0000000100007824 */ /* 0x002fc600078e0203 */
[----:B--2---:R-:W-:Y:S02]  /*1cf0*/  LOP3.LUT R4, R5, R4, RZ, 0xfc, !PT ;  /* 0x0000000405047212 */ /* 0x004fe400078efcff */
[----:B------:R0:W-:Y:S04]  /*1d00*/  STS [R9+0x4], R0 ;  /* 0x0000040009007388 */ /* 0x0001e80000000800 */
[----:B------:R0:W-:Y:S02]  /*1d10*/  STS [R13+0x4], R4 ;  /* 0x000004040d007388 */ /* 0x0001e40000000800 */
.L_x_42:
[----:B------:R-:W-:Y:S05]  /*1d20*/  BSYNC.RECONVERGENT B0 ;  /* 0x0000000000007941 */ /* 0x000fea0003800200 */
.L_x_41:
[----:B------:R-:W-:Y:S06]  /*1d30*/  BAR.SYNC.DEFER_BLOCKING 0x0 ;  /* 0x0000000000007b1d */ /* 0x000fec0000010000 */
[----:B------:R-:W-:Y:S05]  /*1d40*/  EXIT ;  /* 0x000000000000794d */ /* 0x000fea0003800000 */
.L_x_43:
[----:B------:R-:W-:-:S00]  /*1d50*/  BRA `(.L_x_43) ;  /* 0xfffffffc00fc7947 */ /* 0x000fc0000383ffff */
[----:B------:R-:W-:-:S00]  /*1d60*/  NOP ;  /* 0x0000000000007918 */ /* 0x000fc00000000000 */
        /* <DEDUP_REMOVED lines=9> */
.L_x_44:


//--------------------- .nv.shared._Z11shiftOR_GPUPjiS_i --------------------------
	.section	.nv.shared._Z11shiftOR_GPUPjiS_i,"aw",@nobits
	.sectionflags	@""
	.align	4
.nv.shared._Z11shiftOR_GPUPjiS_i:
	.zero		9344


//--------------------- .nv.shared.reserved.0     --------------------------
	.section	.nv.shared.reserved.0,"aw",@nobits
	.weak		__nv_reservedSMEM_offset_0_alias
	.size		__nv_reservedSMEM_offset_0_alias, 0, 64
	.other		__nv_reservedSMEM_offset_0_alias,@"STO_CUDA_RESERVED_SHARED STV_DEFAULT"
__nv_reservedSMEM_offset_0_alias:
	.zero		0
	.zero		64


//--------------------- .nv.constant0._Z11shiftOR_GPUPjiS_i --------------------------
	.section	.nv.constant0._Z11shiftOR_GPUPjiS_i,"a",@progbits
	.sectionflags	@""
	.align	4
.nv.constant0._Z11shiftOR_GPUPjiS_i:
	.zero		924


//--------------------- SYMBOLS --------------------------

	.type		.nv.reservedSmem.offset0,@object
	.size		.nv.reservedSmem.offset0,0x4
	.type		.nv.reservedSmem.cap,@object
	.size		.nv.reservedSmem.cap,0x4
